	.headerflags	@"EF_CUDA_TEXMODE_UNIFIED EF_CUDA_64BIT_ADDRESS EF_CUDA_ACCELERATORS EF_CUDA_SM90 EF_CUDA_VIRTUAL_SM(EF_CUDA_SM90)"
	.elftype	@"ET_EXEC"


//--------------------- .nv.info                  --------------------------
	.section	.nv.info,"",@"SHT_CUDA_INFO"
	.align	4


	//----- nvinfo : EIATTR_REGCOUNT
	.align		4
        /*0000*/ 	.byte	0x04, 0x2f
        /*0002*/ 	.short	(.L_3 - .L_2)
	.align		4
.L_2:
        /*0004*/ 	.word	index@(triton_poi_fused__native_batch_norm_legit_no_training_relu_44)
        /*0008*/ 	.word	0x00000020


	//----- nvinfo : EIATTR_MIN_STACK_SIZE
	.align		4
.L_3:
        /*000c*/ 	.byte	0x04, 0x12
        /*000e*/ 	.short	(.L_5 - .L_4)
	.align		4
.L_4:
        /*0010*/ 	.word	index@(triton_poi_fused__native_batch_norm_legit_no_training_relu_44)
        /*0014*/ 	.word	0x00000000


	//----- nvinfo : EIATTR_FRAME_SIZE
	.align		4
.L_5:
        /*0018*/ 	.byte	0x04, 0x11
        /*001a*/ 	.short	(.L_7 - .L_6)
	.align		4
.L_6:
        /*001c*/ 	.word	index@(triton_poi_fused__native_batch_norm_legit_no_training_relu_44)
        /*0020*/ 	.word	0x00000000


	//----- nvinfo : EIATTR_MIN_STACK_SIZE
	.align		4
.L_7:
        /*0024*/ 	.byte	0x04, 0x12
        /*0026*/ 	.short	(.L_9 - .L_8)
	.align		4
.L_8:
        /*0028*/ 	.word	index@(triton_poi_fused__native_batch_norm_legit_no_training_relu_44)
        /*002c*/ 	.word	0x00000000
.L_9:


//--------------------- .nv.info.triton_poi_fused__native_batch_norm_legit_no_training_relu_44 --------------------------
	.section	.nv.info.triton_poi_fused__native_batch_norm_legit_no_training_relu_44,"",@"SHT_CUDA_INFO"
	.sectionflags	@""
	.align	4


	//----- nvinfo : EIATTR_CUDA_API_VERSION
	.align		4
        /*0000*/ 	.byte	0x04, 0x37
        /*0002*/ 	.short	(.L_11 - .L_10)
.L_10:
        /*0004*/ 	.word	0x0000007c


	//----- nvinfo : EIATTR_KPARAM_INFO
	.align		4
.L_11:
        /*0008*/ 	.byte	0x04, 0x17
        /*000a*/ 	.short	(.L_13 - .L_12)
.L_12:
        /*000c*/ 	.word	0x00000000
        /*0010*/ 	.short	0x0007
        /*0012*/ 	.short	0x0034
        /*0014*/ 	.byte	0x00, 0xf0, 0x11, 0x00


	//----- nvinfo : EIATTR_KPARAM_INFO
	.align		4
.L_13:
        /*0018*/ 	.byte	0x04, 0x17
        /*001a*/ 	.short	(.L_15 - .L_14)
.L_14:
        /*001c*/ 	.word	0x00000000
        /*0020*/ 	.short	0x0006
        /*0022*/ 	.short	0x0030
        /*0024*/ 	.byte	0x00, 0xf0, 0x11, 0x00


	//----- nvinfo : EIATTR_KPARAM_INFO
	.align		4
.L_15:
        /*0028*/ 	.byte	0x04, 0x17
        /*002a*/ 	.short	(.L_17 - .L_16)
.L_16:
        /*002c*/ 	.word	0x00000000
        /*0030*/ 	.short	0x0005
        /*0032*/ 	.short	0x0028
        /*0034*/ 	.byte	0x00, 0xf4, 0x21, 0x00


	//----- nvinfo : EIATTR_KPARAM_INFO
	.align		4
.L_17:
        /*0038*/ 	.byte	0x04, 0x17
        /*003a*/ 	.short	(.L_19 - .L_18)
.L_18:
        /*003c*/ 	.word	0x00000000
        /*0040*/ 	.short	0x0004
        /*0042*/ 	.short	0x0020
        /*0044*/ 	.byte	0x00, 0xf4, 0x21, 0x00


	//----- nvinfo : EIATTR_KPARAM_INFO
	.align		4
.L_19:
        /*0048*/ 	.byte	0x04, 0x17
        /*004a*/ 	.short	(.L_21 - .L_20)
.L_20:
        /*004c*/ 	.word	0x00000000
        /*0050*/ 	.short	0x0003
        /*0052*/ 	.short	0x0018
        /*0054*/ 	.byte	0x00, 0xf4, 0x21, 0x00


	//----- nvinfo : EIATTR_KPARAM_INFO
	.align		4
.L_21:
        /*0058*/ 	.byte	0x04, 0x17
        /*005a*/ 	.short	(.L_23 - .L_22)
.L_22:
        /*005c*/ 	.word	0x00000000
        /*0060*/ 	.short	0x0002
        /*0062*/ 	.short	0x0010
        /*0064*/ 	.byte	0x00, 0xf4, 0x21, 0x00


	//----- nvinfo : EIATTR_KPARAM_INFO
	.align		4
.L_23:
        /*0068*/ 	.byte	0x04, 0x17
        /*006a*/ 	.short	(.L_25 - .L_24)
.L_24:
        /*006c*/ 	.word	0x00000000
        /*0070*/ 	.short	0x0001
        /*0072*/ 	.short	0x0008
        /*0074*/ 	.byte	0x00, 0xf4, 0x21, 0x00


	//----- nvinfo : EIATTR_KPARAM_INFO
	.align		4
.L_25:
        /*0078*/ 	.byte	0x04, 0x17
        /*007a*/ 	.short	(.L_27 - .L_26)
.L_26:
        /*007c*/ 	.word	0x00000000
        /*0080*/ 	.short	0x0000
        /*0082*/ 	.short	0x0000
        /*0084*/ 	.byte	0x00, 0xf4, 0x21, 0x00


	//----- nvinfo : EIATTR_SPARSE_MMA_MASK
	.align		4
.L_27:
        /*0088*/ 	.byte	0x03, 0x50
        /*008a*/ 	.short	0x0000


	//----- nvinfo : EIATTR_MAXREG_COUNT
	.align		4
        /*008c*/ 	.byte	0x03, 0x1b
        /*008e*/ 	.short	0x00ff


	//----- nvinfo : EIATTR_EXIT_INSTR_OFFSETS
	.align		4
        /*0090*/ 	.byte	0x04, 0x1c
        /*0092*/ 	.short	(.L_29 - .L_28)


	//   ....[0]....
.L_28:
        /*0094*/ 	.word	0x00001230


	//   ....[1]....
        /*0098*/ 	.word	0x00001300


	//----- nvinfo : EIATTR_REQNTID
	.align		4
.L_29:
        /*009c*/ 	.byte	0x04, 0x10
        /*009e*/ 	.short	(.L_31 - .L_30)
.L_30:
        /*00a0*/ 	.word	0x00000100
        /*00a4*/ 	.word	0x00000001
        /*00a8*/ 	.word	0x00000001


	//----- nvinfo : EIATTR_CBANK_PARAM_SIZE
	.align		4
.L_31:
        /*00ac*/ 	.byte	0x03, 0x19
        /*00ae*/ 	.short	0x0038


	//----- nvinfo : EIATTR_PARAM_CBANK
	.align		4
        /*00b0*/ 	.byte	0x04, 0x0a
        /*00b2*/ 	.short	(.L_33 - .L_32)
	.align		4
.L_32:
        /*00b4*/ 	.word	index@(.nv.constant0.triton_poi_fused__native_batch_norm_legit_no_training_relu_44)
        /*00b8*/ 	.short	0x0210
        /*00ba*/ 	.short	0x0038


	//----- nvinfo : EIATTR_SW_WAR
	.align		4
.L_33:
        /*00bc*/ 	.byte	0x04, 0x36
        /*00be*/ 	.short	(.L_35 - .L_34)
.L_34:
        /*00c0*/ 	.word	0x00000008
.L_35:


//--------------------- .nv.callgraph             --------------------------
	.section	.nv.callgraph,"",@"SHT_CUDA_CALLGRAPH"
	.align	4
	.sectionentsize	8
	.align		4
        /*0000*/ 	.word	0x00000000
	.align		4
        /*0004*/ 	.word	0xffffffff
	.align		4
        /*0008*/ 	.word	0x00000000
	.align		4
        /*000c*/ 	.word	0xfffffffe
	.align		4
        /*0010*/ 	.word	0x00000000
	.align		4
        /*0014*/ 	.word	0xfffffffd
	.align		4
        /*0018*/ 	.word	0x00000000
	.align		4
        /*001c*/ 	.word	0xfffffffc


//--------------------- .nv.constant4             --------------------------
	.section	.nv.constant4,"a",@progbits
	.align	8
	.align		8
.nv.constant4:
        /*0000*/ 	.dword	_$_str
	.align		8
        /*0008*/ 	.dword	_$_str_$_2


//--------------------- .text.triton_poi_fused__native_batch_norm_legit_no_training_relu_44 --------------------------
	.section	.text.triton_poi_fused__native_batch_norm_legit_no_training_relu_44,"ax",@progbits
	.sectionflags	@"SHF_BARRIERS=1"
	.align	128
        .global         triton_poi_fused__native_batch_norm_legit_no_training_relu_44
        .type           triton_poi_fused__native_batch_norm_legit_no_training_relu_44,@function
        .size           triton_poi_fused__native_batch_norm_legit_no_training_relu_44,(.L_x_1 - triton_poi_fused__native_batch_norm_legit_no_training_relu_44)
        .other          triton_poi_fused__native_batch_norm_legit_no_training_relu_44,@"STO_CUDA_ENTRY STV_DEFAULT"
triton_poi_fused__native_batch_norm_legit_no_training_relu_44:
.text.triton_poi_fused__native_batch_norm_legit_no_training_relu_44:
[----:B------:R-:W0:Y:S01]  /*0000*/  LDC R1, c[0x0][0x28] ;  /* 0x00000a00ff017b82 */ /* 0x000e220000000800 */
[----:B------:R-:W1:Y:S07]  /*0010*/  S2R R3, SR_TID.X ;  /* 0x0000000000037919 */ /* 0x000e6e0000002100 */
[----:B------:R-:W2:Y:S01]  /*0020*/  LDC.64 R16, c[0x0][0x210] ;  /* 0x00008400ff107b82 */ /* 0x000ea20000000a00 */
[----:B------:R-:W-:Y:S01]  /*0030*/  ULDC.64 UR6, c[0x0][0x208] ;  /* 0x0000820000067ab9 */ /* 0x000fe20000000a00 */
[----:B------:R-:W3:Y:S01]  /*0040*/  S2R R2, SR_CTAID.Y ;  /* 0x0000000000027919 */ /* 0x000ee20000002600 */
[----:B------:R-:W4:Y:S01]  /*0050*/  S2R R21, SR_CTAID.X ;  /* 0x0000000000157919 */ /* 0x000f220000002500 */
[----:B-1----:R-:W-:Y:S01]  /*0060*/  IMAD.SHL.U32 R0, R3, 0x4, RZ ;  /* 0x0000000403007824 */ /* 0x002fe200078e00ff */
[----:B------:R-:W-:-:S04]  /*0070*/  SHF.R.U32.HI R18, RZ, 0x6, R3 ;  /* 0x00000006ff127819 */ /* 0x000fc80000011603 */
[----:B------:R-:W-:Y:S02]  /*0080*/  LOP3.LUT R5, R0, 0xfc, RZ, 0xc0, !PT ;  /* 0x000000fc00057812 */ /* 0x000fe400078ec0ff */
[----:B------:R-:W-:Y:S01]  /*0090*/  SGXT.U32 R18, R18, 0x2 ;  /* 0x000000021212781a */ /* 0x000fe20000000000 */
[----:B----4-:R-:W-:Y:S01]  /*00a0*/  IMAD.SHL.U32 R21, R21, 0x10, RZ ;  /* 0x0000001015157824 */ /* 0x010fe200078e00ff */
[----:B---3--:R-:W-:-:S04]  /*00b0*/  PRMT R5, R5, 0x6540, R2 ;  /* 0x0000654005057816 */ /* 0x008fc80000000002 */
[C---:B------:R-:W-:Y:S01]  /*00c0*/  ISETP.GE.AND P0, PT, R5.reuse, 0x300, PT ;  /* 0x000003000500780c */ /* 0x040fe20003f06270 */
[----:B------:R-:W-:Y:S01]  /*00d0*/  IMAD.HI R4, R5, 0x2aaaaaab, RZ ;  /* 0x2aaaaaab05047827 */ /* 0x000fe200078e02ff */
[----:B------:R-:W-:-:S04]  /*00e0*/  LOP3.LUT R18, R21, R18, RZ, 0xfc, !PT ;  /* 0x0000001215127212 */ /* 0x000fc800078efcff */
[----:B------:R-:W-:Y:S02]  /*00f0*/  SHF.R.U32.HI R7, RZ, 0x1f, R4 ;  /* 0x0000001fff077819 */ /* 0x000fe40000011604 */
[----:B------:R-:W-:Y:S02]  /*0100*/  ISETP.LT.AND P1, PT, R18, 0x40, !P0 ;  /* 0x000000401200780c */ /* 0x000fe40004721270 */
[----:B------:R-:W-:Y:S02]  /*0110*/  LEA.HI.SX32 R4, R4, R7, 0x1b ;  /* 0x0000000704047211 */ /* 0x000fe400078fdaff */
[----:B------:R-:W-:Y:S02]  /*0120*/  CS2R R6, SRZ ;  /* 0x0000000000067805 */ /* 0x000fe4000001ff00 */
[----:B------:R-:W-:Y:S01]  /*0130*/  LOP3.LUT R8, R18, 0x4, RZ, 0xfc, !PT ;  /* 0x0000000412087812 */ /* 0x000fe200078efcff */
[----:B------:R-:W-:-:S03]  /*0140*/  IMAD R5, R4, -0xc0, R5 ;  /* 0xffffff4004057824 */ /* 0x000fc600078e0205 */
[----:B------:R-:W-:Y:S02]  /*0150*/  ISETP.LT.AND P2, PT, R8, 0x40, !P0 ;  /* 0x000000400800780c */ /* 0x000fe40004741270 */
[----:B------:R-:W-:Y:S01]  /*0160*/  CS2R R8, SRZ ;  /* 0x0000000000087805 */ /* 0x000fe2000001ff00 */
[----:B------:R-:W-:Y:S01]  /*0170*/  IMAD R19, R4, 0x3000, R5 ;  /* 0x0000300004137824 */ /* 0x000fe200078e0205 */
[----:B------:R-:W-:-:S03]  /*0180*/  CS2R R4, SRZ ;  /* 0x0000000000047805 */ /* 0x000fc6000001ff00 */
[----:B------:R-:W-:-:S04]  /*0190*/  IMAD R19, R18, 0xc0, R19 ;  /* 0x000000c012137824 */ /* 0x000fc800078e0213 */
[----:B--2---:R-:W-:-:S05]  /*01a0*/  IMAD.WIDE R14, R19, 0x4, R16 ;  /* 0x00000004130e7825 */ /* 0x004fca00078e0210 */
[----:B------:R1:W2:Y:S01]  /*01b0*/  @P1 LDG.E.EL.128 R4, desc[UR6][R14.64] ;  /* 0x000000060e041981 */ /* 0x0002a2000c2e1d00 */
[----:B------:R-:W-:Y:S01]  /*01c0*/  VIADD R23, R19, 0x300 ;  /* 0x0000030013177836 */ /* 0x000fe20000000000 */
[----:B------:R-:W-:Y:S02]  /*01d0*/  CS2R R10, SRZ ;  /* 0x00000000000a7805 */ /* 0x000fe4000001ff00 */
[----:B------:R-:W-:Y:S01]  /*01e0*/  LOP3.LUT R12, R18, 0x8, RZ, 0xfc, !PT ;  /* 0x00000008120c7812 */ /* 0x000fe200078efcff */
[----:B------:R-:W-:-:S03]  /*01f0*/  IMAD.WIDE R22, R23, 0x4, R16 ;  /* 0x0000000417167825 */ /* 0x000fc600078e0210 */
[----:B------:R-:W-:Y:S02]  /*0200*/  ISETP.LT.AND P1, PT, R12, 0x40, !P0 ;  /* 0x000000400c00780c */ /* 0x000fe40004721270 */
[----:B------:R3:W4:Y:S01]  /*0210*/  @P2 LDG.E.EL.128 R8, desc[UR6][R22.64] ;  /* 0x0000000616082981 */ /* 0x000722000c2e1d00 */
[----:B------:R-:W-:Y:S01]  /*0220*/  VIADD R25, R19, 0x600 ;  /* 0x0000060013197836 */ /* 0x000fe20000000000 */
[----:B------:R-:W-:Y:S02]  /*0230*/  CS2R R12, SRZ ;  /* 0x00000000000c7805 */ /* 0x000fe4000001ff00 */
[----:B-1----:R-:W-:Y:S01]  /*0240*/  CS2R R14, SRZ ;  /* 0x00000000000e7805 */ /* 0x002fe2000001ff00 */
[----:B------:R-:W-:-:S06]  /*0250*/  IMAD.WIDE R24, R25, 0x4, R16 ;  /* 0x0000000419187825 */ /* 0x000fcc00078e0210 */
[----:B------:R-:W5:Y:S01]  /*0260*/  @P1 LDG.E.EL.128 R12, desc[UR6][R24.64] ;  /* 0x00000006180c1981 */ /* 0x000f62000c2e1d00 */
[----:B------:R-:W-:Y:S02]  /*0270*/  LOP3.LUT R18, R18, 0xc, RZ, 0xfc, !PT ;  /* 0x0000000c12127812 */ /* 0x000fe400078efcff */
[----:B------:R-:W-:Y:S02]  /*0280*/  IADD3 R27, R19, 0x900, RZ ;  /* 0x00000900131b7810 */ /* 0x000fe40007ffe0ff */
[----:B------:R-:W-:Y:S02]  /*0290*/  ISETP.LT.AND P0, PT, R18, 0x40, !P0 ;  /* 0x000000401200780c */ /* 0x000fe40004701270 */
[----:B------:R-:W-:Y:S01]  /*02a0*/  CS2R R18, SRZ ;  /* 0x0000000000127805 */ /* 0x000fe2000001ff00 */
[----:B------:R-:W-:Y:S01]  /*02b0*/  IMAD.WIDE R26, R27, 0x4, R16 ;  /* 0x000000041b1a7825 */ /* 0x000fe200078e0210 */
[----:B------:R-:W-:-:S09]  /*02c0*/  CS2R R16, SRZ ;  /* 0x0000000000107805 */ /* 0x000fd2000001ff00 */
[----:B------:R1:W5:Y:S01]  /*02d0*/  @P0 LDG.E.EL.128 R16, desc[UR6][R26.64] ;  /* 0x000000061a100981 */ /* 0x000362000c2e1d00 */
[----:B------:R-:W1:Y:S01]  /*02e0*/  S2UR UR5, SR_CgaCtaId ;  /* 0x00000000000579c3 */ /* 0x000e620000008800 */
[----:B------:R-:W-:Y:S01]  /*02f0*/  SHF.R.U32.HI R20, RZ, 0x2, R3 ;  /* 0x00000002ff147819 */ /* 0x000fe20000011603 */
[----:B------:R-:W-:Y:S01]  /*0300*/  UMOV UR4, 0x400 ;  /* 0x0000040000047882 */ /* 0x000fe20000000000 */
[----:B---3--:R-:W-:Y:S02]  /*0310*/  LOP3.LUT R22, R0, 0x3fc, RZ, 0xc0, !PT ;  /* 0x000003fc00167812 */ /* 0x008fe400078ec0ff */
[----:B------:R-:W-:Y:S02]  /*0320*/  LOP3.LUT R20, R20, 0x30, RZ, 0xc0, !PT ;  /* 0x0000003014147812 */ /* 0x000fe400078ec0ff */
[----:B------:R-:W-:Y:S01]  /*0330*/  PRMT R29, R3, 0x6540, R2 ;  /* 0x00006540031d7816 */ /* 0x000fe20000000002 */
[----:B01----:R-:W0:Y:S03]  /*0340*/  LDC.64 R26, c[0x0][0x220] ;  /* 0x00008800ff1a7b82 */ /* 0x003e260000000a00 */
[----:B------:R-:W-:Y:S01]  /*0350*/  ISETP.GE.AND P0, PT, R29, 0x300, PT ;  /* 0x000003001d00780c */ /* 0x000fe20003f06270 */
[----:B------:R-:W-:-:S06]  /*0360*/  UPRMT UR4, UR5, 0x654, UR4 ;  /* 0x0000065405047896 */ /* 0x000fcc0008000004 */
[----:B------:R-:W-:Y:S01]  /*0370*/  VIADD R23, R20, UR4 ;  /* 0x0000000414177c36 */ /* 0x000fe20008000000 */
[----:B------:R-:W-:-:S03]  /*0380*/  LOP3.LUT R20, R3, 0xff, RZ, 0xc0, !PT ;  /* 0x000000ff03147812 */ /* 0x000fc600078ec0ff */
[----:B------:R-:W-:Y:S01]  /*0390*/  IMAD R22, R22, 0x4, R23 ;  /* 0x0000000416167824 */ /* 0x000fe200078e0217 */
[----:B------:R-:W-:-:S04]  /*03a0*/  LEA R20, R20, UR4, 0x2 ;  /* 0x0000000414147c11 */ /* 0x000fc8000f8e10ff */
[----:B--2---:R-:W-:Y:S01]  /*03b0*/  STS.128 [R22], R4 ;  /* 0x0000000416007388 */ /* 0x004fe20000000c00 */
[----:B------:R-:W-:Y:S06]  /*03c0*/  BAR.SYNC.DEFER_BLOCKING 0x0 ;  /* 0x0000000000007b1d */ /* 0x000fec0000010000 */
[----:B------:R-:W-:Y:S04]  /*03d0*/  LDS R25, [R20] ;  /* 0x0000000014197984 */ /* 0x000fe80000000800 */
[----:B------:R-:W-:Y:S04]  /*03e0*/  LDS R24, [R20+0x410] ;  /* 0x0004100014187984 */ /* 0x000fe80000000800 */
[----:B------:R-:W1:Y:S04]  /*03f0*/  LDS R23, [R20+0x820] ;  /* 0x0008200014177984 */ /* 0x000e680000000800 */
[----:B------:R-:W-:Y:S01]  /*0400*/  LDS R28, [R20+0xc30] ;  /* 0x000c3000141c7984 */ /* 0x000fe20000000800 */
[----:B------:R-:W-:Y:S06]  /*0410*/  BAR.SYNC.DEFER_BLOCKING 0x0 ;  /* 0x0000000000007b1d */ /* 0x000fec0000010000 */
[----:B----4-:R2:W-:Y:S02]  /*0420*/  STS.128 [R22], R8 ;  /* 0x0000000816007388 */ /* 0x0105e40000000c00 */
[----:B------:R-:W-:Y:S01]  /*0430*/  BAR.SYNC.DEFER_BLOCKING 0x0 ;  /* 0x0000000000007b1d */ /* 0x000fe20000010000 */
[----:B--2---:R-:W-:-:S07]  /*0440*/  IMAD.HI R8, R29, 0x2aaaaaab, RZ ;  /* 0x2aaaaaab1d087827 */ /* 0x004fce00078e02ff */
[----:B------:R-:W2:Y:S01]  /*0450*/  LDC.64 R10, c[0x0][0x230] ;  /* 0x00008c00ff0a7b82 */ /* 0x000ea20000000a00 */
[----:B------:R-:W-:-:S04]  /*0460*/  SHF.R.U32.HI R9, RZ, 0x1f, R8 ;  /* 0x0000001fff097819 */ /* 0x000fc80000011608 */
[----:B------:R-:W-:Y:S01]  /*0470*/  LEA.HI R8, R8, R9, RZ, 0x1b ;  /* 0x0000000908087211 */ /* 0x000fe200078fd8ff */
[----:B------:R-:W3:Y:S04]  /*0480*/  LDS R4, [R20] ;  /* 0x0000000014047984 */ /* 0x000ee80000000800 */
[----:B------:R-:W4:Y:S04]  /*0490*/  LDS R7, [R20+0x410] ;  /* 0x0004100014077984 */ /* 0x000f280000000800 */
[----:B------:R-:W1:Y:S04]  /*04a0*/  LDS R6, [R20+0x820] ;  /* 0x0008200014067984 */ /* 0x000e680000000800 */
[----:B------:R-:W1:Y:S01]  /*04b0*/  LDS R5, [R20+0xc30] ;  /* 0x000c300014057984 */ /* 0x000e620000000800 */
[----:B------:R-:W-:Y:S06]  /*04c0*/  BAR.SYNC.DEFER_BLOCKING 0x0 ;  /* 0x0000000000007b1d */ /* 0x000fec0000010000 */
[----:B-----5:R5:W-:Y:S02]  /*04d0*/  STS.128 [R22], R12 ;  /* 0x0000000c16007388 */ /* 0x020be40000000c00 */
[----:B------:R-:W-:Y:S01]  /*04e0*/  BAR.SYNC.DEFER_BLOCKING 0x0 ;  /* 0x0000000000007b1d */ /* 0x000fe20000010000 */
[----:B-----5:R-:W-:-:S07]  /*04f0*/  IMAD R15, R8, -0xc0, R29 ;  /* 0xffffff40080f7824 */ /* 0x020fce00078e021d */
[----:B------:R-:W5:Y:S01]  /*0500*/  LDC.64 R8, c[0x0][0x218] ;  /* 0x00008600ff087b82 */ /* 0x000f620000000a00 */
[----:B0-----:R-:W-:Y:S01]  /*0510*/  IMAD.WIDE R26, R15, 0x4, R26 ;  /* 0x000000040f1a7825 */ /* 0x001fe200078e021a */
[----:B------:R-:W0:Y:S04]  /*0520*/  LDS R29, [R20] ;  /* 0x00000000141d7984 */ /* 0x000e280000000800 */
[----:B------:R-:W0:Y:S04]  /*0530*/  LDS R14, [R20+0x410] ;  /* 0x00041000140e7984 */ /* 0x000e280000000800 */
[----:B------:R-:W0:Y:S04]  /*0540*/  LDS R13, [R20+0x820] ;  /* 0x00082000140d7984 */ /* 0x000e280000000800 */
[----:B------:R-:W0:Y:S01]  /*0550*/  LDS R12, [R20+0xc30] ;  /* 0x000c3000140c7984 */ /* 0x000e220000000800 */
[----:B------:R-:W-:Y:S06]  /*0560*/  BAR.SYNC.DEFER_BLOCKING 0x0 ;  /* 0x0000000000007b1d */ /* 0x000fec0000010000 */
[----:B------:R1:W-:Y:S02]  /*0570*/  STS.128 [R22], R16 ;  /* 0x0000001016007388 */ /* 0x0003e40000000c00 */
[----:B------:R-:W-:Y:S01]  /*0580*/  BAR.SYNC.DEFER_BLOCKING 0x0 ;  /* 0x0000000000007b1d */ /* 0x000fe20000010000 */
[----:B-1----:R-:W-:-:S06]  /*0590*/  IMAD.MOV.U32 R16, RZ, RZ, RZ ;  /* 0x000000ffff107224 */ /* 0x002fcc00078e00ff */
[----:B------:R1:W3:Y:S01]  /*05a0*/  @!P0 LDG.E.EL R16, desc[UR6][R26.64] ;  /* 0x000000061a108981 */ /* 0x0002e2000c2e1900 */
[----:B-----5:R-:W-:-:S03]  /*05b0*/  IMAD.WIDE R8, R15, 0x4, R8 ;  /* 0x000000040f087825 */ /* 0x020fc600078e0208 */
[----:B------:R-:W5:Y:S01]  /*05c0*/  LDS R17, [R20] ;  /* 0x0000000014117984 */ /* 0x000f620000000800 */
[----:B--2---:R-:W-:-:S03]  /*05d0*/  IMAD.WIDE R10, R15, 0x4, R10 ;  /* 0x000000040f0a7825 */ /* 0x004fc600078e020a */
[----:B------:R-:W2:Y:S01]  /*05e0*/  LDS R19, [R20+0x410] ;  /* 0x0004100014137984 */ /* 0x000ea20000000800 */
[----:B-1----:R-:W-:-:S10]  /*05f0*/  HFMA2.MMA R26, -RZ, RZ, 0, 0 ;  /* 0x00000000ff1a7435 */ /* 0x002fd400000001ff */
[----:B------:R1:W2:Y:S01]  /*0600*/  @!P0 LDG.E.EL R26, desc[UR6][R8.64] ;  /* 0x00000006081a8981 */ /* 0x0002a2000c2e1900 */
[----:B------:R-:W-:Y:S01]  /*0610*/  IMAD.MOV.U32 R18, RZ, RZ, RZ ;  /* 0x000000ffff127224 */ /* 0x000fe200078e00ff */
[----:B-1----:R-:W1:Y:S02]  /*0620*/  LDC.64 R8, c[0x0][0x228] ;  /* 0x00008a00ff087b82 */ /* 0x002e640000000a00 */
[----:B-1----:R-:W-:-:S04]  /*0630*/  IMAD.WIDE R8, R15, 0x4, R8 ;  /* 0x000000040f087825 */ /* 0x002fc800078e0208 */
[----:B------:R-:W-:Y:S01]  /*0640*/  IMAD.MOV.U32 R15, RZ, RZ, RZ ;  /* 0x000000ffff0f7224 */ /* 0x000fe200078e00ff */
[----:B------:R1:W5:Y:S05]  /*0650*/  @!P0 LDG.E.EL R18, desc[UR6][R8.64] ;  /* 0x0000000608128981 */ /* 0x00036a000c2e1900 */
[----:B------:R0:W5:Y:S01]  /*0660*/  @!P0 LDG.E.EL R15, desc[UR6][R10.64] ;  /* 0x000000060a0f8981 */ /* 0x000162000c2e1900 */
[----:B------:R-:W4:Y:S01]  /*0670*/  S2UR UR4, SR_CgaCtaId ;  /* 0x00000000000479c3 */ /* 0x000f220000008800 */
[----:B------:R-:W-:Y:S01]  /*0680*/  SHF.R.U32.HI R3, RZ, 0x2, R3 ;  /* 0x00000002ff037819 */ /* 0x000fe20000011603 */
[----:B------:R-:W-:Y:S01]  /*0690*/  UMOV UR5, 0x400 ;  /* 0x0000040000057882 */ /* 0x000fe20000000000 */
[----:B------:R-:W-:Y:S01]  /*06a0*/  LOP3.LUT R0, R21, 0xc, R0, 0xf8, !PT ;  /* 0x0000000c15007812 */ /* 0x000fe200078ef800 */
[----:B-1----:R-:W1:Y:S01]  /*06b0*/  LDS R9, [R20+0x820] ;  /* 0x0008200014097984 */ /* 0x002e620000000800 */
[----:B------:R-:W-:-:S03]  /*06c0*/  SGXT.U32 R3, R3, 0x6 ;  /* 0x000000060303781a */ /* 0x000fc60000000000 */
[----:B0-----:R-:W0:Y:S01]  /*06d0*/  LDS R11, [R20+0xc30] ;  /* 0x000c3000140b7984 */ /* 0x001e220000000800 */
[----:B------:R-:W-:Y:S01]  /*06e0*/  IMAD.MOV.U32 R10, RZ, RZ, 0x3e800000 ;  /* 0x3e800000ff0a7424 */ /* 0x000fe200078e00ff */
[----:B------:R-:W-:Y:S01]  /*06f0*/  PRMT R2, R3, 0x6540, R2 ;  /* 0x0000654003027816 */ /* 0x000fe20000000002 */
[----:B----4-:R-:W-:Y:S01]  /*0700*/  UPRMT UR4, UR4, 0x654, UR5 ;  /* 0x0000065404047896 */ /* 0x010fe20008000005 */
[----:B------:R-:W-:Y:S01]  /*0710*/  BAR.SYNC.DEFER_BLOCKING 0x0 ;  /* 0x0000000000007b1d */ /* 0x000fe20000010000 */
[----:B---3--:R-:W-:-:S05]  /*0720*/  FADD R22, R16, 0.0010000000474974513054 ;  /* 0x3a83126f10167421 */ /* 0x008fca0000000000 */
[----:B------:R-:W3:Y:S01]  /*0730*/  S2R R16, SR_TID.X ;  /* 0x0000000000107919 */ /* 0x000ee20000002100 */
[----:B------:R-:W4:Y:S02]  /*0740*/  MUFU.SQRT R27, R22 ;  /* 0x00000016001b7308 */ /* 0x000f240000002000 */
[----:B----4-:R-:W-:Y:S01]  /*0750*/  FSETP.GT.AND P0, PT, R27, 8.50705917302346158658e+37, PT ;  /* 0x7e8000001b00780b */ /* 0x010fe20003f04000 */
[--C-:B--2---:R-:W-:Y:S01]  /*0760*/  FADD R23, R23, -R26.reuse ;  /* 0x8000001a17177221 */ /* 0x104fe20000000000 */
[----:B------:R-:W-:Y:S01]  /*0770*/  FSETP.GEU.AND P1, PT, R27, 1.175494350822287508e-38, PT ;  /* 0x008000001b00780b */ /* 0x000fe20003f2e000 */
[--C-:B------:R-:W-:Y:S01]  /*0780*/  FADD R4, R4, -R26.reuse ;  /* 0x8000001a04047221 */ /* 0x100fe20000000000 */
[----:B------:R-:W-:Y:S01]  /*0790*/  FSEL R10, R10, 1, P0 ;  /* 0x3f8000000a0a7808 */ /* 0x000fe20000000000 */
[--C-:B------:R-:W-:Y:S01]  /*07a0*/  FADD R7, R7, -R26.reuse ;  /* 0x8000001a07077221 */ /* 0x100fe20000000000 */
[--C-:B------:R-:W-:Y:S01]  /*07b0*/  FADD R25, R25, -R26.reuse ;  /* 0x8000001a19197221 */ /* 0x100fe20000000000 */
[--C-:B------:R-:W-:Y:S01]  /*07c0*/  FADD R28, R28, -R26.reuse ;  /* 0x8000001a1c1c7221 */ /* 0x100fe20000000000 */
[--C-:B------:R-:W-:Y:S01]  /*07d0*/  FADD R6, R6, -R26.reuse ;  /* 0x8000001a06067221 */ /* 0x100fe20000000000 */
[--C-:B------:R-:W-:Y:S01]  /*07e0*/  FADD R5, R5, -R26.reuse ;  /* 0x8000001a05057221 */ /* 0x100fe20000000000 */
[--C-:B------:R-:W-:Y:S01]  /*07f0*/  FADD R29, R29, -R26.reuse ;  /* 0x8000001a1d1d7221 */ /* 0x100fe20000000000 */
[--C-:B------:R-:W-:Y:S01]  /*0800*/  FADD R14, R14, -R26.reuse ;  /* 0x8000001a0e0e7221 */ /* 0x100fe20000000000 */
[--C-:B------:R-:W-:Y:S01]  /*0810*/  FADD R13, R13, -R26.reuse ;  /* 0x8000001a0d0d7221 */ /* 0x100fe20000000000 */
[----:B------:R-:W-:Y:S01]  /*0820*/  @P0 FMUL R27, R27, 0.25 ;  /* 0x3e8000001b1b0820 */ /* 0x000fe20000400000 */
[--C-:B------:R-:W-:Y:S01]  /*0830*/  FADD R12, R12, -R26.reuse ;  /* 0x8000001a0c0c7221 */ /* 0x100fe20000000000 */
[----:B------:R-:W-:Y:S01]  /*0840*/  @!P1 FMUL R10, R10, 16777216 ;  /* 0x4b8000000a0a9820 */ /* 0x000fe20000400000 */
[----:B---3--:R-:W-:Y:S01]  /*0850*/  SHF.L.U32 R3, R16, 0x4, RZ ;  /* 0x0000000410037819 */ /* 0x008fe200000006ff */
[----:B------:R-:W-:Y:S01]  /*0860*/  @!P1 FMUL R27, R27, 16777216 ;  /* 0x4b8000001b1b9820 */ /* 0x000fe20000400000 */
[--C-:B-----5:R-:W-:Y:S01]  /*0870*/  FADD R17, R17, -R26.reuse ;  /* 0x8000001a11117221 */ /* 0x120fe20000000000 */
[--C-:B------:R-:W-:Y:S01]  /*0880*/  FADD R19, R19, -R26.reuse ;  /* 0x8000001a13137221 */ /* 0x100fe20000000000 */
[----:B------:R-:W-:Y:S01]  /*0890*/  LOP3.LUT R3, R3, 0xff0, RZ, 0xc0, !PT ;  /* 0x00000ff003037812 */ /* 0x000fe200078ec0ff */
[----:B------:R2:W3:Y:S01]  /*08a0*/  MUFU.RCP R8, R27 ;  /* 0x0000001b00087308 */ /* 0x0004e20000001000 */
[--C-:B-1----:R-:W-:Y:S01]  /*08b0*/  FADD R9, R9, -R26.reuse ;  /* 0x8000001a09097221 */ /* 0x102fe20000000000 */
[--C-:B0-----:R-:W-:Y:S01]  /*08c0*/  FADD R11, R11, -R26.reuse ;  /* 0x8000001a0b0b7221 */ /* 0x101fe20000000000 */
[----:B--2---:R-:W-:Y:S01]  /*08d0*/  FADD R27, R24, -R26 ;  /* 0x8000001a181b7221 */ /* 0x004fe20000000000 */
[----:B---3--:R-:W-:Y:S01]  /*08e0*/  FMUL R8, R8, R10 ;  /* 0x0000000a08087220 */ /* 0x008fe20000400000 */
[----:B------:R-:W-:-:S03]  /*08f0*/  LEA.HI R10, R3, UR4, RZ, 0x1e ;  /* 0x00000004030a7c11 */ /* 0x000fc6000f8ff0ff */
[C---:B------:R-:W-:Y:S01]  /*0900*/  FMUL R26, R8.reuse, R23 ;  /* 0x00000017081a7220 */ /* 0x040fe20000400000 */
[C---:B------:R-:W-:Y:S01]  /*0910*/  FMUL R24, R8.reuse, R7 ;  /* 0x0000000708187220 */ /* 0x040fe20000400000 */
[C---:B------:R-:W-:Y:S01]  /*0920*/  FMUL R4, R8.reuse, R4 ;  /* 0x0000000408047220 */ /* 0x040fe20000400000 */
[----:B------:R-:W-:Y:S01]  /*0930*/  FMUL R22, R8, R5 ;  /* 0x0000000508167220 */ /* 0x000fe20000400000 */
[----:B------:R-:W-:Y:S02]  /*0940*/  IMAD R3, R3, 0x4, R10 ;  /* 0x0000000403037824 */ /* 0x000fe400078e020a */
[-CC-:B------:R-:W-:Y:S01]  /*0950*/  FFMA R26, R26, R18.reuse, R15.reuse ;  /* 0x000000121a1a7223 */ /* 0x180fe2000000000f */
[----:B------:R-:W-:Y:S01]  /*0960*/  FMUL R5, R8, R27 ;  /* 0x0000001b08057220 */ /* 0x000fe20000400000 */
[-CC-:B------:R-:W-:Y:S01]  /*0970*/  FFMA R4, R4, R18.reuse, R15.reuse ;  /* 0x0000001204047223 */ /* 0x180fe2000000000f */
[--C-:B------:R-:W-:Y:S01]  /*0980*/  FFMA R24, R24, R18, R15.reuse ;  /* 0x0000001218187223 */ /* 0x100fe2000000000f */
[C---:B------:R-:W-:Y:S01]  /*0990*/  FMUL R10, R8.reuse, R13 ;  /* 0x0000000d080a7220 */ /* 0x040fe20000400000 */
[C---:B------:R-:W-:Y:S01]  /*09a0*/  FMUL R14, R8.reuse, R14 ;  /* 0x0000000e080e7220 */ /* 0x040fe20000400000 */
[----:B------:R-:W-:Y:S01]  /*09b0*/  FMUL R28, R8, R28 ;  /* 0x0000001c081c7220 */ /* 0x000fe20000400000 */
[-CC-:B------:R-:W-:Y:S01]  /*09c0*/  FFMA R5, R5, R18.reuse, R15.reuse ;  /* 0x0000001205057223 */ /* 0x180fe2000000000f */
[--C-:B------:R-:W-:Y:S01]  /*09d0*/  FFMA R22, R22, R18, R15.reuse ;  /* 0x0000001216167223 */ /* 0x100fe2000000000f */
[----:B------:R-:W-:Y:S01]  /*09e0*/  FSETP.GEU.AND P3, PT, R26, RZ, PT ;  /* 0x000000ff1a00720b */ /* 0x000fe20003f6e000 */
[----:B------:R-:W-:Y:S01]  /*09f0*/  FMUL R6, R8, R6 ;  /* 0x0000000608067220 */ /* 0x000fe20000400000 */
[-CC-:B------:R-:W-:Y:S01]  /*0a00*/  FFMA R28, R28, R18.reuse, R15.reuse ;  /* 0x000000121c1c7223 */ /* 0x180fe2000000000f */
[-CC-:B------:R-:W-:Y:S01]  /*0a10*/  FFMA R14, R14, R18.reuse, R15.reuse ;  /* 0x000000120e0e7223 */ /* 0x180fe2000000000f */
[--C-:B------:R-:W-:Y:S01]  /*0a20*/  FFMA R10, R10, R18, R15.reuse ;  /* 0x000000120a0a7223 */ /* 0x100fe2000000000f */
[----:B------:R-:W-:Y:S01]  /*0a30*/  FSETP.GEU.AND P1, PT, R4, RZ, PT ;  /* 0x000000ff0400720b */ /* 0x000fe20003f2e000 */
[----:B------:R-:W-:Y:S01]  /*0a40*/  FMUL R20, R8, R29 ;  /* 0x0000001d08147220 */ /* 0x000fe20000400000 */
[----:B------:R-:W-:Y:S01]  /*0a50*/  FSETP.GEU.AND P0, PT, R24, RZ, PT ;  /* 0x000000ff1800720b */ /* 0x000fe20003f0e000 */
[C---:B------:R-:W-:Y:S01]  /*0a60*/  FMUL R19, R8.reuse, R19 ;  /* 0x0000001308137220 */ /* 0x040fe20000400000 */
[C---:B------:R-:W-:Y:S01]  /*0a70*/  FMUL R9, R8.reuse, R9 ;  /* 0x0000000908097220 */ /* 0x040fe20000400000 */
[C---:B------:R-:W-:Y:S01]  /*0a80*/  FMUL R12, R8.reuse, R12 ;  /* 0x0000000c080c7220 */ /* 0x040fe20000400000 */
[C---:B------:R-:W-:Y:S01]  /*0a90*/  FMUL R7, R8.reuse, R25 ;  /* 0x0000001908077220 */ /* 0x040fe20000400000 */
[C---:B------:R-:W-:Y:S01]  /*0aa0*/  FMUL R17, R8.reuse, R17 ;  /* 0x0000001108117220 */ /* 0x040fe20000400000 */
[----:B------:R-:W-:Y:S01]  /*0ab0*/  FMUL R8, R8, R11 ;  /* 0x0000000b08087220 */ /* 0x000fe20000400000 */
[----:B------:R-:W-:Y:S01]  /*0ac0*/  FSEL R26, R26, RZ, P3 ;  /* 0x000000ff1a1a7208 */ /* 0x000fe20001800000 */
[-CC-:B------:R-:W-:Y:S01]  /*0ad0*/  FFMA R6, R6, R18.reuse, R15.reuse ;  /* 0x0000001206067223 */ /* 0x180fe2000000000f */
[----:B------:R-:W-:Y:S01]  /*0ae0*/  FSETP.GEU.AND P4, PT, R5, RZ, PT ;  /* 0x000000ff0500720b */ /* 0x000fe20003f8e000 */
[-CC-:B------:R-:W-:Y:S01]  /*0af0*/  FFMA R20, R20, R18.reuse, R15.reuse ;  /* 0x0000001214147223 */ /* 0x180fe2000000000f */
[----:B------:R-:W-:Y:S01]  /*0b00*/  FSEL R4, R4, RZ, P1 ;  /* 0x000000ff04047208 */ /* 0x000fe20000800000 */
[-CC-:B------:R-:W-:Y:S01]  /*0b10*/  FFMA R19, R19, R18.reuse, R15.reuse ;  /* 0x0000001213137223 */ /* 0x180fe2000000000f */
[----:B------:R-:W-:Y:S01]  /*0b20*/  FSEL R24, R24, RZ, P0 ;  /* 0x000000ff18187208 */ /* 0x000fe20000000000 */
[-CC-:B------:R-:W-:Y:S01]  /*0b30*/  FFMA R9, R9, R18.reuse, R15.reuse ;  /* 0x0000001209097223 */ /* 0x180fe2000000000f */
[----:B------:R-:W-:Y:S01]  /*0b40*/  FSETP.GEU.AND P3, PT, R22, RZ, PT ;  /* 0x000000ff1600720b */ /* 0x000fe20003f6e000 */
[-CC-:B------:R-:W-:Y:S01]  /*0b50*/  FFMA R7, R7, R18.reuse, R15.reuse ;  /* 0x0000001207077223 */ /* 0x180fe2000000000f */
[----:B------:R-:W-:Y:S01]  /*0b60*/  FSETP.GEU.AND P2, PT, R28, RZ, PT ;  /* 0x000000ff1c00720b */ /* 0x000fe20003f4e000 */
[-CC-:B------:R-:W-:Y:S01]  /*0b70*/  FFMA R12, R12, R18.reuse, R15.reuse ;  /* 0x000000120c0c7223 */ /* 0x180fe2000000000f */
[----:B------:R-:W-:Y:S01]  /*0b80*/  FSETP.GEU.AND P1, PT, R14, RZ, PT ;  /* 0x000000ff0e00720b */ /* 0x000fe20003f2e000 */
[-CC-:B------:R-:W-:Y:S01]  /*0b90*/  FFMA R17, R17, R18.reuse, R15.reuse ;  /* 0x0000001211117223 */ /* 0x180fe2000000000f */
[----:B------:R-:W-:Y:S01]  /*0ba0*/  FSETP.GEU.AND P0, PT, R10, RZ, PT ;  /* 0x000000ff0a00720b */ /* 0x000fe20003f0e000 */
[----:B------:R-:W-:Y:S01]  /*0bb0*/  FFMA R8, R8, R18, R15 ;  /* 0x0000001208087223 */ /* 0x000fe2000000000f */
[----:B------:R-:W-:Y:S01]  /*0bc0*/  FSEL R18, R5, RZ, P4 ;  /* 0x000000ff05127208 */ /* 0x000fe20002000000 */
[----:B------:R-:W-:Y:S01]  /*0bd0*/  STS [R3+0x14], R24 ;  /* 0x0000141803007388 */ /* 0x000fe20000000800 */
[----:B------:R-:W-:-:S02]  /*0be0*/  FSEL R22, R22, RZ, P3 ;  /* 0x000000ff16167208 */ /* 0x000fc40001800000 */
[----:B------:R-:W-:Y:S01]  /*0bf0*/  FSEL R28, R28, RZ, P2 ;  /* 0x000000ff1c1c7208 */ /* 0x000fe20001000000 */
[----:B------:R0:W-:Y:S01]  /*0c00*/  STS [R3+0x4], R18 ;  /* 0x0000041203007388 */ /* 0x0001e20000000800 */
[----:B------:R-:W-:Y:S02]  /*0c10*/  FSETP.GEU.AND P4, PT, R6, RZ, PT ;  /* 0x000000ff0600720b */ /* 0x000fe40003f8e000 */
[----:B------:R-:W-:Y:S01]  /*0c20*/  FSEL R14, R14, RZ, P1 ;  /* 0x000000ff0e0e7208 */ /* 0x000fe20000800000 */
[----:B------:R1:W-:Y:S01]  /*0c30*/  STS [R3+0x1c], R22 ;  /* 0x00001c1603007388 */ /* 0x0003e20000000800 */
[----:B------:R-:W-:Y:S02]  /*0c40*/  FSEL R10, R10, RZ, P0 ;  /* 0x000000ff0a0a7208 */ /* 0x000fe40000000000 */
[----:B------:R-:W-:Y:S01]  /*0c50*/  FSETP.GEU.AND P2, PT, R20, RZ, PT ;  /* 0x000000ff1400720b */ /* 0x000fe20003f4e000 */
[----:B------:R-:W-:Y:S01]  /*0c60*/  STS [R3+0x10], R4 ;  /* 0x0000100403007388 */ /* 0x000fe20000000800 */
[----:B------:R-:W-:Y:S01]  /*0c70*/  FSETP.GEU.AND P0, PT, R9, RZ, PT ;  /* 0x000000ff0900720b */ /* 0x000fe20003f0e000 */
[----:B0-----:R-:W-:Y:S01]  /*0c80*/  IMAD.SHL.U32 R18, R16, 0x4, RZ ;  /* 0x0000000410127824 */ /* 0x001fe200078e00ff */
[----:B------:R-:W-:Y:S01]  /*0c90*/  FSETP.GEU.AND P1, PT, R19, RZ, PT ;  /* 0x000000ff1300720b */ /* 0x000fe20003f2e000 */
[----:B------:R-:W-:Y:S01]  /*0ca0*/  STS [R3+0x8], R26 ;  /* 0x0000081a03007388 */ /* 0x000fe20000000800 */
[----:B------:R-:W-:-:S02]  /*0cb0*/  FSEL R6, R6, RZ, P4 ;  /* 0x000000ff06067208 */ /* 0x000fc40002000000 */
[----:B------:R-:W-:Y:S01]  /*0cc0*/  FSEL R20, R20, RZ, P2 ;  /* 0x000000ff14147208 */ /* 0x000fe20001000000 */
[----:B------:R-:W-:Y:S01]  /*0cd0*/  STS [R3+0xc], R28 ;  /* 0x00000c1c03007388 */ /* 0x000fe20000000800 */
[----:B------:R-:W-:Y:S02]  /*0ce0*/  FSEL R24, R9, RZ, P0 ;  /* 0x000000ff09187208 */ /* 0x000fe40000000000 */
[----:B-1----:R-:W-:Y:S01]  /*0cf0*/  FSEL R22, R19, RZ, P1 ;  /* 0x000000ff13167208 */ /* 0x002fe20000800000 */
[----:B------:R0:W-:Y:S01]  /*0d00*/  STS [R3+0x18], R6 ;  /* 0x0000180603007388 */ /* 0x0001e20000000800 */
[----:B------:R-:W-:Y:S02]  /*0d10*/  FSETP.GEU.AND P3, PT, R12, RZ, PT ;  /* 0x000000ff0c00720b */ /* 0x000fe40003f6e000 */
[----:B------:R-:W-:Y:S01]  /*0d20*/  FSETP.GEU.AND P2, PT, R17, RZ, PT ;  /* 0x000000ff1100720b */ /* 0x000fe20003f4e000 */
[----:B------:R1:W-:Y:S01]  /*0d30*/  STS [R3+0x20], R20 ;  /* 0x0000201403007388 */ /* 0x0003e20000000800 */
[----:B------:R-:W-:-:S02]  /*0d40*/  FSETP.GEU.AND P1, PT, R7, RZ, PT ;  /* 0x000000ff0700720b */ /* 0x000fc40003f2e000 */
[----:B------:R-:W-:Y:S01]  /*0d50*/  FSETP.GEU.AND P0, PT, R8, RZ, PT ;  /* 0x000000ff0800720b */ /* 0x000fe20003f0e000 */
[----:B------:R-:W-:Y:S01]  /*0d60*/  STS [R3+0x24], R14 ;  /* 0x0000240e03007388 */ /* 0x000fe20000000800 */
[----:B------:R-:W-:Y:S02]  /*0d70*/  FSEL R12, R12, RZ, P3 ;  /* 0x000000ff0c0c7208 */ /* 0x000fe40001800000 */
[----:B0-----:R-:W-:Y:S01]  /*0d80*/  FSEL R6, R17, RZ, P2 ;  /* 0x000000ff11067208 */ /* 0x001fe20001000000 */
[----:B------:R-:W-:Y:S01]  /*0d90*/  STS [R3+0x28], R10 ;  /* 0x0000280a03007388 */ /* 0x000fe20000000800 */
[----:B------:R-:W-:Y:S02]  /*0da0*/  FSEL R4, R7, RZ, P1 ;  /* 0x000000ff07047208 */ /* 0x000fe40000800000 */
[----:B------:R-:W-:Y:S01]  /*0db0*/  FSEL R8, R8, RZ, P0 ;  /* 0x000000ff08087208 */ /* 0x000fe20000000000 */
[----:B------:R-:W-:Y:S01]  /*0dc0*/  STS [R3+0x2c], R12 ;  /* 0x00002c0c03007388 */ /* 0x000fe20000000800 */
[----:B------:R-:W-:-:S02]  /*0dd0*/  LOP3.LUT R18, R18, 0x3fc, RZ, 0xc0, !PT ;  /* 0x000003fc12127812 */ /* 0x000fc400078ec0ff */
[----:B------:R-:W-:Y:S01]  /*0de0*/  LOP3.LUT R16, R16, 0xfc, RZ, 0xc0, !PT ;  /* 0x000000fc10107812 */ /* 0x000fe200078ec0ff */
[----:B------:R-:W-:Y:S01]  /*0df0*/  STS [R3+0x38], R24 ;  /* 0x0000381803007388 */ /* 0x000fe20000000800 */
[C---:B------:R-:W-:Y:S02]  /*0e00*/  LOP3.LUT R5, R18.reuse, 0x400, RZ, 0xfc, !PT ;  /* 0x0000040012057812 */ /* 0x040fe400078efcff */
[----:B------:R-:W-:Y:S01]  /*0e10*/  LOP3.LUT R9, R18, 0x800, RZ, 0xfc, !PT ;  /* 0x0000080012097812 */ /* 0x000fe200078efcff */
[----:B------:R0:W-:Y:S01]  /*0e20*/  STS [R3+0x34], R22 ;  /* 0x0000341603007388 */ /* 0x0001e20000000800 */
[----:B------:R-:W-:Y:S01]  /*0e30*/  SHF.R.U32.HI R7, RZ, 0x2, R5 ;  /* 0x00000002ff077819 */ /* 0x000fe20000011605 */
[----:B------:R-:W-:Y:S01]  /*0e40*/  VIADD R5, R16, UR4 ;  /* 0x0000000410057c36 */ /* 0x000fe20008000000 */
[----:B------:R-:W-:Y:S01]  /*0e50*/  SHF.R.U32.HI R9, RZ, 0x2, R9 ;  /* 0x00000002ff097819 */ /* 0x000fe20000011609 */
[----:B------:R-:W-:Y:S01]  /*0e60*/  STS [R3+0x30], R6 ;  /* 0x0000300603007388 */ /* 0x000fe20000000800 */
[----:B------:R-:W-:-:S02]  /*0e70*/  LOP3.LUT R7, R7, 0x1fc, RZ, 0xc0, !PT ;  /* 0x000001fc07077812 */ /* 0x000fc400078ec0ff */
[----:B------:R-:W-:Y:S01]  /*0e80*/  LOP3.LUT R9, R9, 0x2fc, RZ, 0xc0, !PT ;  /* 0x000002fc09097812 */ /* 0x000fe200078ec0ff */
[----:B------:R-:W-:Y:S01]  /*0e90*/  STS [R3], R4 ;  /* 0x0000000403007388 */ /* 0x000fe20000000800 */
[----:B------:R-:W-:Y:S01]  /*0ea0*/  LEA R16, R18, R5, 0x2 ;  /* 0x0000000512107211 */ /* 0x000fe200078e10ff */
[----:B------:R-:W-:Y:S01]  /*0eb0*/  VIADD R7, R7, UR4 ;  /* 0x0000000407077c36 */ /* 0x000fe20008000000 */
[C---:B-1----:R-:W-:Y:S01]  /*0ec0*/  LOP3.LUT R20, R2.reuse, 0x80, RZ, 0xfc, !PT ;  /* 0x0000008002147812 */ /* 0x042fe200078efcff */
[----:B------:R1:W-:Y:S01]  /*0ed0*/  STS [R3+0x3c], R8 ;  /* 0x00003c0803007388 */ /* 0x0003e20000000800 */
[----:B------:R-:W-:Y:S01]  /*0ee0*/  VIADD R9, R9, UR4 ;  /* 0x0000000409097c36 */ /* 0x000fe20008000000 */
[----:B------:R-:W-:Y:S01]  /*0ef0*/  LOP3.LUT R19, R2, 0x40, RZ, 0xfc, !PT ;  /* 0x0000004002137812 */ /* 0x000fe200078efcff */
[----:B------:R-:W-:Y:S01]  /*0f00*/  IMAD R17, R18, 0x4, R7 ;  /* 0x0000000412117824 */ /* 0x000fe200078e0207 */
[----:B------:R-:W-:Y:S01]  /*0f10*/  BAR.SYNC.DEFER_BLOCKING 0x0 ;  /* 0x0000000000007b1d */ /* 0x000fe20000010000 */
[----:B0-----:R-:W-:Y:S01]  /*0f20*/  IMAD.HI R22, R20, 0x2aaaaaab, RZ ;  /* 0x2aaaaaab14167827 */ /* 0x001fe200078e02ff */
[----:B------:R-:W-:-:S02]  /*0f30*/  LEA R25, R18, R9, 0x2 ;  /* 0x0000000912197211 */ /* 0x000fc400078e10ff */
[----:B------:R-:W-:Y:S01]  /*0f40*/  ISETP.GE.AND P0, PT, R0, 0x40, PT ;  /* 0x000000400000780c */ /* 0x000fe20003f06270 */
[C---:B------:R-:W-:Y:S01]  /*0f50*/  IMAD.HI R23, R19.reuse, 0x2aaaaaab, RZ ;  /* 0x2aaaaaab13177827 */ /* 0x040fe200078e02ff */
[----:B------:R-:W-:Y:S02]  /*0f60*/  SHF.R.U32.HI R21, RZ, 0x1f, R22 ;  /* 0x0000001fff157819 */ /* 0x000fe40000011616 */
[----:B------:R-:W-:Y:S01]  /*0f70*/  ISETP.LT.AND P2, PT, R19, 0x300, !P0 ;  /* 0x000003001300780c */ /* 0x000fe20004741270 */
[----:B-1----:R-:W-:Y:S01]  /*0f80*/  IMAD.HI R3, R2, 0x2aaaaaab, RZ ;  /* 0x2aaaaaab02037827 */ /* 0x002fe200078e02ff */
[----:B------:R-:W-:Y:S02]  /*0f90*/  SHF.R.U32.HI R24, RZ, 0x1f, R23 ;  /* 0x0000001fff187819 */ /* 0x000fe40000011617 */
[----:B------:R-:W-:Y:S02]  /*0fa0*/  LEA.HI.SX32 R21, R22, R21, 0x1b ;  /* 0x0000001516157211 */ /* 0x000fe400078fdaff */
[----:B------:R-:W-:-:S02]  /*0fb0*/  SHF.R.U32.HI R26, RZ, 0x1f, R3 ;  /* 0x0000001fff1a7819 */ /* 0x000fc40000011603 */
[----:B------:R-:W-:Y:S01]  /*0fc0*/  LEA.HI.SX32 R22, R23, R24, 0x1b ;  /* 0x0000001817167211 */ /* 0x000fe200078fdaff */
[----:B------:R-:W-:Y:S01]  /*0fd0*/  IMAD R23, R21, -0xc0, R20 ;  /* 0xffffff4015177824 */ /* 0x000fe200078e0214 */
[----:B------:R-:W-:Y:S02]  /*0fe0*/  LEA.HI.SX32 R3, R3, R26, 0x1b ;  /* 0x0000001a03037211 */ /* 0x000fe400078fdaff */
[----:B------:R-:W-:Y:S01]  /*0ff0*/  LOP3.LUT R24, R18, 0xc00, RZ, 0xfc, !PT ;  /* 0x00000c0012187812 */ /* 0x000fe200078efcff */
[----:B------:R-:W-:Y:S01]  /*1000*/  IMAD R19, R22, -0xc0, R19 ;  /* 0xffffff4016137824 */ /* 0x000fe200078e0213 */
[----:B------:R-:W-:Y:S01]  /*1010*/  ISETP.LT.AND P1, PT, R20, 0x300, !P0 ;  /* 0x000003001400780c */ /* 0x000fe20004721270 */
[----:B------:R-:W-:Y:S01]  /*1020*/  LDS R4, [R16] ;  /* 0x0000000010047984 */ /* 0x000fe20000000800 */
[----:B------:R-:W-:Y:S01]  /*1030*/  ISETP.LT.AND P3, PT, R2, 0x300, !P0 ;  /* 0x000003000200780c */ /* 0x000fe20004761270 */
[----:B------:R-:W-:Y:S02]  /*1040*/  IMAD R19, R19, 0x40, R0 ;  /* 0x0000004013137824 */ /* 0x000fe400078e0200 */
[----:B------:R-:W-:Y:S02]  /*1050*/  LDS R5, [R16+0x4] ;  /* 0x0000040010057984 */ /* 0x000fe40000000800 */
[----:B------:R-:W-:-:S02]  /*1060*/  IMAD R19, R22, 0x14000, R19 ;  /* 0x0001400016137824 */ /* 0x000fc400078e0213 */
[----:B------:R-:W-:Y:S04]  /*1070*/  LDS R6, [R16+0x8] ;  /* 0x0000080010067984 */ /* 0x000fe80000000800 */
[----:B------:R-:W0:Y:S04]  /*1080*/  LDS R7, [R16+0xc] ;  /* 0x00000c0010077984 */ /* 0x000e280000000800 */
[----:B------:R-:W-:Y:S04]  /*1090*/  LDS R8, [R17+0x1000] ;  /* 0x0010000011087984 */ /* 0x000fe80000000800 */
[----:B------:R-:W-:Y:S04]  /*10a0*/  LDS R9, [R17+0x1004] ;  /* 0x0010040011097984 */ /* 0x000fe80000000800 */
[----:B------:R-:W-:Y:S04]  /*10b0*/  LDS R10, [R17+0x1008] ;  /* 0x00100800110a7984 */ /* 0x000fe80000000800 */
[----:B------:R1:W2:Y:S04]  /*10c0*/  LDS R11, [R17+0x100c] ;  /* 0x00100c00110b7984 */ /* 0x0002a80000000800 */
[----:B------:R-:W-:Y:S04]  /*10d0*/  LDS R12, [R25+0x2000] ;  /* 0x00200000190c7984 */ /* 0x000fe80000000800 */
[----:B------:R-:W-:Y:S01]  /*10e0*/  LDS R13, [R25+0x2004] ;  /* 0x00200400190d7984 */ /* 0x000fe20000000800 */
[----:B-1----:R-:W1:Y:S03]  /*10f0*/  LDC.64 R16, c[0x0][0x238] ;  /* 0x00008e00ff107b82 */ /* 0x002e660000000a00 */
[----:B------:R-:W-:Y:S04]  /*1100*/  LDS R14, [R25+0x2008] ;  /* 0x00200800190e7984 */ /* 0x000fe80000000800 */
[----:B------:R3:W4:Y:S02]  /*1110*/  LDS R15, [R25+0x200c] ;  /* 0x00200c00190f7984 */ /* 0x0007240000000800 */
[----:B---3--:R-:W-:Y:S01]  /*1120*/  IMAD R25, R3, -0xc0, R2 ;  /* 0xffffff4003197824 */ /* 0x008fe200078e0202 */
[----:B------:R-:W-:-:S03]  /*1130*/  LOP3.LUT R2, R2, 0xc0, RZ, 0xfc, !PT ;  /* 0x000000c002027812 */ /* 0x000fc600078efcff */
[----:B------:R-:W-:Y:S01]  /*1140*/  IMAD R20, R25, 0x40, R0 ;  /* 0x0000004019147824 */ /* 0x000fe200078e0200 */
[----:B------:R-:W-:Y:S01]  /*1150*/  SHF.R.U32.HI R25, RZ, 0x2, R24 ;  /* 0x00000002ff197819 */ /* 0x000fe20000011618 */
[----:B------:R-:W-:Y:S01]  /*1160*/  IMAD R24, R23, 0x40, R0 ;  /* 0x0000004017187824 */ /* 0x000fe200078e0200 */
[----:B------:R-:W-:Y:S01]  /*1170*/  ISETP.LT.AND P0, PT, R2, 0x300, !P0 ;  /* 0x000003000200780c */ /* 0x000fe20004701270 */
[----:B------:R-:W-:Y:S01]  /*1180*/  IMAD R3, R3, 0x14000, R20 ;  /* 0x0001400003037824 */ /* 0x000fe200078e0214 */
[----:B------:R-:W-:Y:S01]  /*1190*/  LOP3.LUT R20, R25, 0x3fc, RZ, 0xc0, !PT ;  /* 0x000003fc19147812 */ /* 0x000fe200078ec0ff */
[----:B------:R-:W-:Y:S02]  /*11a0*/  IMAD R25, R21, 0x14000, R24 ;  /* 0x0001400015197824 */ /* 0x000fe400078e0218 */
[----:B-1----:R-:W-:Y:S01]  /*11b0*/  IMAD.WIDE R22, R19, 0x4, R16 ;  /* 0x0000000413167825 */ /* 0x002fe200078e0210 */
[----:B------:R-:W-:-:S03]  /*11c0*/  IADD3 R27, R20, UR4, RZ ;  /* 0x00000004141b7c10 */ /* 0x000fc6000fffe0ff */
[----:B------:R-:W-:-:S04]  /*11d0*/  IMAD.WIDE R20, R3, 0x4, R16 ;  /* 0x0000000403147825 */ /* 0x000fc800078e0210 */
[----:B------:R-:W-:Y:S01]  /*11e0*/  IMAD.WIDE R24, R25, 0x4, R16 ;  /* 0x0000000419187825 */ /* 0x000fe200078e0210 */
[----:B0-----:R0:W-:Y:S03]  /*11f0*/  @P3 STG.E.128 desc[UR6][R20.64], R4 ;  /* 0x0000000414003986 */ /* 0x0011e6000c101d06 */
[----:B------:R-:W-:Y:S01]  /*1200*/  IMAD R27, R18, 0x4, R27 ;  /* 0x00000004121b7824 */ /* 0x000fe200078e021b */
[----:B--2---:R0:W-:Y:S04]  /*1210*/  @P2 STG.E.128 desc[UR6][R22.64], R8 ;  /* 0x0000000816002986 */ /* 0x0041e8000c101d06 */
[----:B----4-:R0:W-:Y:S02]  /*1220*/  @P1 STG.E.128 desc[UR6][R24.64], R12 ;  /* 0x0000000c18001986 */ /* 0x0101e4000c101d06 */
[----:B0-----:R-:W-:Y:S05]  /*1230*/  @!P0 EXIT ;  /* 0x000000000000894d */ /* 0x001fea0003800000 */
[----:B0-----:R-:W-:Y:S01]  /*1240*/  LDS R4, [R27+0x3000] ;  /* 0x003000001b047984 */ /* 0x001fe20000000800 */
[----:B------:R-:W-:-:S03]  /*1250*/  IMAD.HI R3, R2, 0x2aaaaaab, RZ ;  /* 0x2aaaaaab02037827 */ /* 0x000fc600078e02ff */
[----:B------:R-:W-:Y:S02]  /*1260*/  LDS R5, [R27+0x3004] ;  /* 0x003004001b057984 */ /* 0x000fe40000000800 */
[----:B------:R-:W-:Y:S02]  /*1270*/  SHF.R.U32.HI R8, RZ, 0x1f, R3 ;  /* 0x0000001fff087819 */ /* 0x000fe40000011603 */
[----:B------:R-:W-:Y:S02]  /*1280*/  LDS R6, [R27+0x3008] ;  /* 0x003008001b067984 */ /* 0x000fe40000000800 */
[----:B------:R-:W-:Y:S02]  /*1290*/  LEA.HI.SX32 R3, R3, R8, 0x1b ;  /* 0x0000000803037211 */ /* 0x000fe400078fdaff */
[----:B------:R-:W0:Y:S03]  /*12a0*/  LDS R7, [R27+0x300c] ;  /* 0x00300c001b077984 */ /* 0x000e260000000800 */
[----:B------:R-:W-:-:S04]  /*12b0*/  IMAD R9, R3, -0xc0, R2 ;  /* 0xffffff4003097824 */ /* 0x000fc800078e0202 */
[----:B------:R-:W-:-:S04]  /*12c0*/  IMAD R0, R9, 0x40, R0 ;  /* 0x0000004009007824 */ /* 0x000fc800078e0200 */
[----:B------:R-:W-:-:S04]  /*12d0*/  IMAD R3, R3, 0x14000, R0 ;  /* 0x0001400003037824 */ /* 0x000fc800078e0200 */
[----:B------:R-:W-:-:S05]  /*12e0*/  IMAD.WIDE R16, R3, 0x4, R16 ;  /* 0x0000000403107825 */ /* 0x000fca00078e0210 */
[----:B0-----:R-:W-:Y:S01]  /*12f0*/  STG.E.128 desc[UR6][R16.64], R4 ;  /* 0x0000000410007986 */ /* 0x001fe2000c101d06 */
[----:B------:R-:W-:Y:S05]  /*1300*/  EXIT ;  /* 0x000000000000794d */ /* 0x000fea0003800000 */
.L_x_0:
[----:B------:R-:W-:-:S00]  /*1310*/  BRA `(.L_x_0) ;  /* 0xfffffffc00fc7947 */ /* 0x000fc0000383ffff */
[----:B------:R-:W-:-:S00]  /*1320*/  NOP ;  /* 0x0000000000007918 */ /* 0x000fc00000000000 */
        /* <DEDUP_REMOVED lines=13> */
.L_x_1:


//--------------------- .nv.global.init           --------------------------
	.section	.nv.global.init,"aw",@progbits
.nv.global.init:
	.type		_$_str,@object
	.size		_$_str,(_$_str_$_2 - _$_str)
_$_str:
        /*0000*/ 	.byte	0x5f, 0x5f, 0x43, 0x55, 0x44, 0x41, 0x5f, 0x46, 0x54, 0x5a, 0x00
	.type		_$_str_$_2,@object
	.size		_$_str_$_2,(.L_1 - _$_str_$_2)
_$_str_$_2:
        /*000b*/ 	.byte	0x5f, 0x5f, 0x43, 0x55, 0x44, 0x41, 0x5f, 0x50, 0x52, 0x45, 0x43, 0x5f, 0x53, 0x51, 0x52, 0x54
        /*001b*/ 	.byte	0x00
.L_1:


//--------------------- .nv.shared.triton_poi_fused__native_batch_norm_legit_no_training_relu_44 --------------------------
	.section	.nv.shared.triton_poi_fused__native_batch_norm_legit_no_training_relu_44,"aw",@nobits
	.sectionflags	@""
	.align	16
	.zero		1024


//--------------------- .nv.constant0.triton_poi_fused__native_batch_norm_legit_no_training_relu_44 --------------------------
	.section	.nv.constant0.triton_poi_fused__native_batch_norm_legit_no_training_relu_44,"a",@progbits
	.sectionflags	@""
	.align	4
.nv.constant0.triton_poi_fused__native_batch_norm_legit_no_training_relu_44:
	.zero		584
